.version 3.1
.target sm_20 
.shared .f32  c1;
.shared .f32  c2;
.shared .f32 gresult;
.entry main {
   .reg .f32 a, b;

   ld.shared.f32  a, [c1];
   ld.shared.f32  b, [c2];
   add.f32   a, b, a;
   st.shared.f32 [gresult], a;
   exit;
}


// ===== COMPILED SASS (sm_100) =====

	.target	sm_100

	.elftype	@"ET_EXEC"


//--------------------- .note.nv.tkinfo           --------------------------
	.section	.note.nv.tkinfo,"",@"SHT_NOTE"
	.sectionflags	@"SHF_NOTE_NV_TKINFO"
	.tkinfo
        /*0018*/ 	.word	0x00000002
        /*0030*/ 	.string	""
        /*0030*/ 	.string	"ptxas"
        /*0030*/ 	.string	"Cuda compilation tools, release 13.0, V13.0.88"
        /*0030*/ 	.string	"Build cuda_13.0.r13.0/compiler.36424714_0"
        /*0030*/ 	.string	"-arch sm_100 "



//--------------------- .note.nv.cuinfo           --------------------------
	.section	.note.nv.cuinfo,"",@"SHT_NOTE"
	.sectionflags	@"SHF_NOTE_NV_CUINFO"
        /*0018*/ 	.short	0x0002
        /*001a*/ 	.short	0x0014
        /*001c*/ 	.short	0x0082
	.zero		2


//--------------------- .nv.info                  --------------------------
	.section	.nv.info,"",@"SHT_CUDA_INFO"
	.align	4


	//----- nvinfo : EIATTR_REGCOUNT
	.align		4
        /*0000*/ 	.byte	0x04, 0x2f
        /*0002*/ 	.short	(.L_1 - .L_0)
	.align		4
.L_0:
        /*0004*/ 	.word	index@(main)
        /*0008*/ 	.word	0x00000006


	//----- nvinfo : EIATTR_FRAME_SIZE
	.align		4
.L_1:
        /*000c*/ 	.byte	0x04, 0x11
        /*000e*/ 	.short	(.L_3 - .L_2)
	.align		4
.L_2:
        /*0010*/ 	.word	index@(main)
        /*0014*/ 	.word	0x00000000


	//----- nvinfo : EIATTR_MIN_STACK_SIZE
	.align		4
.L_3:
        /*0018*/ 	.byte	0x04, 0x12
        /*001a*/ 	.short	(.L_5 - .L_4)
	.align		4
.L_4:
        /*001c*/ 	.word	index@(main)
        /*0020*/ 	.word	0x00000000
.L_5:


//--------------------- .nv.compat                --------------------------
	.section	.nv.compat,"",@"SHT_CUDA_COMPAT_INFO"
	.align	4
        /*0000*/ 	.byte	0x02, 0x09, 0x00, 0x00, 0x02, 0x02, 0x01, 0x00, 0x02, 0x05, 0x05, 0x00, 0x03, 0x07, 0x01, 0x01
        /*0010*/ 	.byte	0x02, 0x03, 0x00, 0x00, 0x02, 0x06, 0x01, 0x00, 0x04, 0x0b, 0x08, 0x00, 0x09, 0x00, 0x00, 0x00
        /*0020*/ 	.byte	0x00, 0x00, 0x00, 0x00


//--------------------- .nv.info.main             --------------------------
	.section	.nv.info.main,"",@"SHT_CUDA_INFO"
	.sectionflags	@""
	.align	4


	//----- nvinfo : EIATTR_CUDA_API_VERSION
	.align		4
        /*0000*/ 	.byte	0x04, 0x37
        /*0002*/ 	.short	(.L_7 - .L_6)
.L_6:
        /*0004*/ 	.word	0x00000082


	//----- nvinfo : EIATTR_SPARSE_MMA_MASK
	.align		4
.L_7:
        /*0008*/ 	.byte	0x03, 0x50
        /*000a*/ 	.short	0x0000


	//----- nvinfo : EIATTR_MAXREG_COUNT
	.align		4
        /*000c*/ 	.byte	0x03, 0x1b
        /*000e*/ 	.short	0x00ff


	//----- nvinfo : EIATTR_MERCURY_ISA_VERSION
	.align		4
        /*0010*/ 	.byte	0x03, 0x5f
        /*0012*/ 	.short	0x0101


	//----- nvinfo : EIATTR_VRC_CTA_INIT_COUNT
	.align		4
        /*0014*/ 	.byte	0x02, 0x4a
	.zero		1
	.zero		1


	//----- nvinfo : EIATTR_EXIT_INSTR_OFFSETS
	.align		4
        /*0018*/ 	.byte	0x04, 0x1c
        /*001a*/ 	.short	(.L_9 - .L_8)


	//   ....[0]....
.L_8:
        /*001c*/ 	.word	0x00000070


	//----- nvinfo : EIATTR_SW_WAR
	.align		4
.L_9:
        /*0020*/ 	.byte	0x04, 0x36
        /*0022*/ 	.short	(.L_11 - .L_10)
.L_10:
        /*0024*/ 	.word	0x00000008
.L_11:


//--------------------- .nv.callgraph             --------------------------
	.section	.nv.callgraph,"",@"SHT_CUDA_CALLGRAPH"
	.align	4
	.sectionentsize	8
	.align		4
        /*0000*/ 	.word	0x00000000
	.align		4
        /*0004*/ 	.word	0xffffffff
	.align		4
        /*0008*/ 	.word	0x00000000
	.align		4
        /*000c*/ 	.word	0xfffffffe
	.align		4
        /*0010*/ 	.word	0x00000000
	.align		4
        /*0014*/ 	.word	0xfffffffd
	.align		4
        /*0018*/ 	.word	0x00000000
	.align		4
        /*001c*/ 	.word	0xfffffffc


//--------------------- .text.main                --------------------------
	.section	.text.main,"ax",@progbits
	.align	128
.text.main:
        .type           main,@function
        .size           main,(.L_x_1 - main)
        .other          main,@"STO_CUDA_ENTRY STV_DEFAULT"
main:
[----:B------:R-:W-:Y:S08]  /*0000*/  LDC R1, c[0x0][0x37c] ;  /* 0x0000df00ff017b82 */ /* 0x000ff00000000800 */
[----:B------:R-:W0:Y:S01]  /*0010*/  S2UR UR5, SR_CgaCtaId ;  /* 0x00000000000579c3 */ /* 0x000e220000008800 */
[----:B------:R-:W-:Y:S02]  /*0020*/  UMOV UR4, 0x400 ;  /* 0x0000040000047882 */ /* 0x000fe40000000000 */
[----:B0-----:R-:W-:-:S09]  /*0030*/  ULEA UR4, UR5, UR4, 0x18 ;  /* 0x0000000405047291 */ /* 0x001fd2000f8ec0ff */
[----:B------:R-:W0:Y:S02]  /*0040*/  LDS.64 R2, [UR4] ;  /* 0x00000004ff027984 */ /* 0x000e240008000a00 */
[----:B0-----:R-:W-:-:S05]  /*0050*/  FADD R2, R2, R3 ;  /* 0x0000000302027221 */ /* 0x001fca0000000000 */
[----:B------:R-:W-:Y:S01]  /*0060*/  STS [UR4+0x8], R2 ;  /* 0x00000802ff007988 */ /* 0x000fe20008000804 */
[----:B------:R-:W-:Y:S05]  /*0070*/  EXIT ;  /* 0x000000000000794d */ /* 0x000fea0003800000 */
.L_x_0:
[----:B------:R-:W-:-:S00]  /*0080*/  BRA `(.L_x_0) ;  /* 0xfffffffc00fc7947 */ /* 0x000fc0000383ffff */
[----:B------:R-:W-:-:S00]  /*0090*/  NOP ;  /* 0x0000000000007918 */ /* 0x000fc00000000000 */
        /* <DEDUP_REMOVED lines=14> */
.L_x_1:


//--------------------- .nv.shared.main           --------------------------
	.section	.nv.shared.main,"aw",@nobits
	.sectionflags	@""
	.align	4
.nv.shared.main:
	.zero		1036


//--------------------- .nv.shared.reserved.0     --------------------------
	.section	.nv.shared.reserved.0,"aw",@nobits
	.weak		__nv_reservedSMEM_offset_0_alias
	.size		__nv_reservedSMEM_offset_0_alias, 0, 64
	.other		__nv_reservedSMEM_offset_0_alias,@"STO_CUDA_RESERVED_SHARED STV_DEFAULT"
__nv_reservedSMEM_offset_0_alias:
	.zero		0
	.zero		64


//--------------------- .nv.constant0.main        --------------------------
	.section	.nv.constant0.main,"a",@progbits
	.sectionflags	@""
	.align	4
.nv.constant0.main:
	.zero		896


//--------------------- SYMBOLS --------------------------

	.type		.nv.reservedSmem.offset0,@object
	.size		.nv.reservedSmem.offset0,0x4
	.type		.nv.reservedSmem.cap,@object
	.size		.nv.reservedSmem.cap,0x4
